	.headerflags	@"EF_CUDA_TEXMODE_UNIFIED EF_CUDA_64BIT_ADDRESS EF_CUDA_ACCELERATORS EF_CUDA_SM90 EF_CUDA_VIRTUAL_SM(EF_CUDA_SM90)"
	.elftype	@"ET_EXEC"


//--------------------- .nv.info                  --------------------------
	.section	.nv.info,"",@"SHT_CUDA_INFO"
	.align	4


	//----- nvinfo : EIATTR_REGCOUNT
	.align		4
        /*0000*/ 	.byte	0x04, 0x2f
        /*0002*/ 	.short	(.L_1 - .L_0)
	.align		4
.L_0:
        /*0004*/ 	.word	index@(triton_poi_fused_convolution_div_max_pool2d_with_indices_relu_sub_11)
        /*0008*/ 	.word	0x00000020


	//----- nvinfo : EIATTR_MIN_STACK_SIZE
	.align		4
.L_1:
        /*000c*/ 	.byte	0x04, 0x12
        /*000e*/ 	.short	(.L_3 - .L_2)
	.align		4
.L_2:
        /*0010*/ 	.word	index@(triton_poi_fused_convolution_div_max_pool2d_with_indices_relu_sub_11)
        /*0014*/ 	.word	0x00000000


	//----- nvinfo : EIATTR_FRAME_SIZE
	.align		4
.L_3:
        /*0018*/ 	.byte	0x04, 0x11
        /*001a*/ 	.short	(.L_5 - .L_4)
	.align		4
.L_4:
        /*001c*/ 	.word	index@(triton_poi_fused_convolution_div_max_pool2d_with_indices_relu_sub_11)
        /*0020*/ 	.word	0x00000000


	//----- nvinfo : EIATTR_MIN_STACK_SIZE
	.align		4
.L_5:
        /*0024*/ 	.byte	0x04, 0x12
        /*0026*/ 	.short	(.L_7 - .L_6)
	.align		4
.L_6:
        /*0028*/ 	.word	index@(triton_poi_fused_convolution_div_max_pool2d_with_indices_relu_sub_11)
        /*002c*/ 	.word	0x00000000
.L_7:


//--------------------- .nv.info.triton_poi_fused_convolution_div_max_pool2d_with_indices_relu_sub_11 --------------------------
	.section	.nv.info.triton_poi_fused_convolution_div_max_pool2d_with_indices_relu_sub_11,"",@"SHT_CUDA_INFO"
	.sectionflags	@""
	.align	4


	//----- nvinfo : EIATTR_CUDA_API_VERSION
	.align		4
        /*0000*/ 	.byte	0x04, 0x37
        /*0002*/ 	.short	(.L_9 - .L_8)
.L_8:
        /*0004*/ 	.word	0x0000007c


	//----- nvinfo : EIATTR_KPARAM_INFO
	.align		4
.L_9:
        /*0008*/ 	.byte	0x04, 0x17
        /*000a*/ 	.short	(.L_11 - .L_10)
.L_10:
        /*000c*/ 	.word	0x00000000
        /*0010*/ 	.short	0x0004
        /*0012*/ 	.short	0x001c
        /*0014*/ 	.byte	0x00, 0xf0, 0x11, 0x00


	//----- nvinfo : EIATTR_KPARAM_INFO
	.align		4
.L_11:
        /*0018*/ 	.byte	0x04, 0x17
        /*001a*/ 	.short	(.L_13 - .L_12)
.L_12:
        /*001c*/ 	.word	0x00000000
        /*0020*/ 	.short	0x0003
        /*0022*/ 	.short	0x0018
        /*0024*/ 	.byte	0x00, 0xf0, 0x11, 0x00


	//----- nvinfo : EIATTR_KPARAM_INFO
	.align		4
.L_13:
        /*0028*/ 	.byte	0x04, 0x17
        /*002a*/ 	.short	(.L_15 - .L_14)
.L_14:
        /*002c*/ 	.word	0x00000000
        /*0030*/ 	.short	0x0002
        /*0032*/ 	.short	0x0010
        /*0034*/ 	.byte	0x00, 0xf4, 0x21, 0x00


	//----- nvinfo : EIATTR_KPARAM_INFO
	.align		4
.L_15:
        /*0038*/ 	.byte	0x04, 0x17
        /*003a*/ 	.short	(.L_17 - .L_16)
.L_16:
        /*003c*/ 	.word	0x00000000
        /*0040*/ 	.short	0x0001
        /*0042*/ 	.short	0x0008
        /*0044*/ 	.byte	0x00, 0xf4, 0x21, 0x00


	//----- nvinfo : EIATTR_KPARAM_INFO
	.align		4
.L_17:
        /*0048*/ 	.byte	0x04, 0x17
        /*004a*/ 	.short	(.L_19 - .L_18)
.L_18:
        /*004c*/ 	.word	0x00000000
        /*0050*/ 	.short	0x0000
        /*0052*/ 	.short	0x0000
        /*0054*/ 	.byte	0x00, 0xf4, 0x21, 0x00


	//----- nvinfo : EIATTR_SPARSE_MMA_MASK
	.align		4
.L_19:
        /*0058*/ 	.byte	0x03, 0x50
        /*005a*/ 	.short	0x0000


	//----- nvinfo : EIATTR_MAXREG_COUNT
	.align		4
        /*005c*/ 	.byte	0x03, 0x1b
        /*005e*/ 	.short	0x00ff


	//----- nvinfo : EIATTR_EXIT_INSTR_OFFSETS
	.align		4
        /*0060*/ 	.byte	0x04, 0x1c
        /*0062*/ 	.short	(.L_21 - .L_20)


	//   ....[0]....
.L_20:
        /*0064*/ 	.word	0x00000b30


	//   ....[1]....
        /*0068*/ 	.word	0x00000b50


	//----- nvinfo : EIATTR_REQNTID
	.align		4
.L_21:
        /*006c*/ 	.byte	0x04, 0x10
        /*006e*/ 	.short	(.L_23 - .L_22)
.L_22:
        /*0070*/ 	.word	0x00000100
        /*0074*/ 	.word	0x00000001
        /*0078*/ 	.word	0x00000001


	//----- nvinfo : EIATTR_CBANK_PARAM_SIZE
	.align		4
.L_23:
        /*007c*/ 	.byte	0x03, 0x19
        /*007e*/ 	.short	0x0020


	//----- nvinfo : EIATTR_PARAM_CBANK
	.align		4
        /*0080*/ 	.byte	0x04, 0x0a
        /*0082*/ 	.short	(.L_25 - .L_24)
	.align		4
.L_24:
        /*0084*/ 	.word	index@(.nv.constant0.triton_poi_fused_convolution_div_max_pool2d_with_indices_relu_sub_11)
        /*0088*/ 	.short	0x0210
        /*008a*/ 	.short	0x0020


	//----- nvinfo : EIATTR_SW_WAR
	.align		4
.L_25:
        /*008c*/ 	.byte	0x04, 0x36
        /*008e*/ 	.short	(.L_27 - .L_26)
.L_26:
        /*0090*/ 	.word	0x00000008
.L_27:


//--------------------- .nv.callgraph             --------------------------
	.section	.nv.callgraph,"",@"SHT_CUDA_CALLGRAPH"
	.align	4
	.sectionentsize	8
	.align		4
        /*0000*/ 	.word	0x00000000
	.align		4
        /*0004*/ 	.word	0xffffffff
	.align		4
        /*0008*/ 	.word	0x00000000
	.align		4
        /*000c*/ 	.word	0xfffffffe
	.align		4
        /*0010*/ 	.word	0x00000000
	.align		4
        /*0014*/ 	.word	0xfffffffd
	.align		4
        /*0018*/ 	.word	0x00000000
	.align		4
        /*001c*/ 	.word	0xfffffffc


//--------------------- .text.triton_poi_fused_convolution_div_max_pool2d_with_indices_relu_sub_11 --------------------------
	.section	.text.triton_poi_fused_convolution_div_max_pool2d_with_indices_relu_sub_11,"ax",@progbits
	.sectionflags	@"SHF_BARRIERS=1"
	.align	128
        .global         triton_poi_fused_convolution_div_max_pool2d_with_indices_relu_sub_11
        .type           triton_poi_fused_convolution_div_max_pool2d_with_indices_relu_sub_11,@function
        .size           triton_poi_fused_convolution_div_max_pool2d_with_indices_relu_sub_11,(.L_x_1 - triton_poi_fused_convolution_div_max_pool2d_with_indices_relu_sub_11)
        .other          triton_poi_fused_convolution_div_max_pool2d_with_indices_relu_sub_11,@"STO_CUDA_ENTRY STV_DEFAULT"
triton_poi_fused_convolution_div_max_pool2d_with_indices_relu_sub_11:
.text.triton_poi_fused_convolution_div_max_pool2d_with_indices_relu_sub_11:
[----:B------:R-:W0:Y:S01]  /*0000*/  LDC R1, c[0x0][0x28] ;  /* 0x00000a00ff017b82 */ /* 0x000e220000000800 */
[----:B------:R-:W1:Y:S07]  /*0010*/  S2R R0, SR_TID.X ;  /* 0x0000000000007919 */ /* 0x000e6e0000002100 */
[----:B------:R-:W2:Y:S01]  /*0020*/  LDC.64 R12, c[0x0][0x210] ;  /* 0x00008400ff0c7b82 */ /* 0x000ea20000000a00 */
[----:B------:R-:W-:Y:S01]  /*0030*/  CS2R R22, SRZ ;  /* 0x0000000000167805 */ /* 0x000fe2000001ff00 */
[----:B------:R-:W-:Y:S01]  /*0040*/  IMAD.MOV.U32 R2, RZ, RZ, RZ ;  /* 0x000000ffff027224 */ /* 0x000fe200078e00ff */
[----:B------:R-:W3:Y:S01]  /*0050*/  S2R R5, SR_CTAID.X ;  /* 0x0000000000057919 */ /* 0x000ee20000002500 */
[----:B------:R-:W-:Y:S01]  /*0060*/  IMAD.MOV.U32 R4, RZ, RZ, RZ ;  /* 0x000000ffff047224 */ /* 0x000fe200078e00ff */
[----:B------:R-:W-:Y:S01]  /*0070*/  ULDC.64 UR6, c[0x0][0x208] ;  /* 0x0000820000067ab9 */ /* 0x000fe20000000a00 */
[----:B------:R-:W-:Y:S01]  /*0080*/  IMAD.MOV.U32 R11, RZ, RZ, RZ ;  /* 0x000000ffff0b7224 */ /* 0x000fe200078e00ff */
[----:B------:R-:W4:Y:S01]  /*0090*/  S2R R3, SR_CTAID.Y ;  /* 0x0000000000037919 */ /* 0x000f220000002600 */
[----:B-1----:R-:W-:Y:S01]  /*00a0*/  SHF.R.U32.HI R28, RZ, 0x4, R0 ;  /* 0x00000004ff1c7819 */ /* 0x002fe20000011600 */
[----:B---3--:R-:W-:-:S03]  /*00b0*/  IMAD.SHL.U32 R5, R5, 0x10, RZ ;  /* 0x0000001005057824 */ /* 0x008fc600078e00ff */
[----:B------:R-:W-:-:S04]  /*00c0*/  SGXT.U32 R28, R28, 0x4 ;  /* 0x000000041c1c781a */ /* 0x000fc80000000000 */
[----:B----4-:R-:W-:Y:S02]  /*00d0*/  PRMT R28, R28, 0x6540, R3 ;  /* 0x000065401c1c7816 */ /* 0x010fe40000000003 */
[----:B------:R-:W-:Y:S02]  /*00e0*/  LOP3.LUT R29, R5, 0xf, R0, 0xf8, !PT ;  /* 0x0000000f051d7812 */ /* 0x000fe400078ef800 */
[C---:B------:R-:W-:Y:S02]  /*00f0*/  LOP3.LUT R14, R28.reuse, 0x40, RZ, 0xfc, !PT ;  /* 0x000000401c0e7812 */ /* 0x040fe400078efcff */
[----:B------:R-:W-:Y:S02]  /*0100*/  ISETP.GE.AND P0, PT, R29, 0x9, PT ;  /* 0x000000091d00780c */ /* 0x000fe40003f06270 */
[----:B------:R-:W-:Y:S01]  /*0110*/  LOP3.LUT R8, R28, 0x20, RZ, 0xfc, !PT ;  /* 0x000000201c087812 */ /* 0x000fe200078efcff */
[----:B------:R-:W-:Y:S01]  /*0120*/  IMAD R15, R14, 0x9, R29 ;  /* 0x000000090e0f7824 */ /* 0x000fe200078e021d */
[----:B------:R-:W-:-:S02]  /*0130*/  LOP3.LUT R6, R28, 0x10, RZ, 0xfc, !PT ;  /* 0x000000101c067812 */ /* 0x000fc400078efcff */
[----:B------:R-:W-:Y:S01]  /*0140*/  LOP3.LUT R16, R28, 0x50, RZ, 0xfc, !PT ;  /* 0x000000501c107812 */ /* 0x000fe200078efcff */
[--C-:B------:R-:W-:Y:S01]  /*0150*/  IMAD R19, R8, 0x9, R29.reuse ;  /* 0x0000000908137824 */ /* 0x100fe200078e021d */
[----:B------:R-:W-:Y:S01]  /*0160*/  LOP3.LUT R10, R28, 0x30, RZ, 0xfc, !PT ;  /* 0x000000301c0a7812 */ /* 0x000fe200078efcff */
[----:B------:R-:W-:Y:S01]  /*0170*/  IMAD R21, R6, 0x9, R29 ;  /* 0x0000000906157824 */ /* 0x000fe200078e021d */
[C---:B------:R-:W-:Y:S01]  /*0180*/  LOP3.LUT R8, R28.reuse, 0x60, RZ, 0xfc, !PT ;  /* 0x000000601c087812 */ /* 0x040fe200078efcff */
[----:B--2---:R-:W-:Y:S01]  /*0190*/  IMAD.WIDE R14, R15, 0x4, R12 ;  /* 0x000000040f0e7825 */ /* 0x004fe200078e020c */
[----:B------:R-:W-:-:S03]  /*01a0*/  LOP3.LUT R24, R28, 0x70, RZ, 0xfc, !PT ;  /* 0x000000701c187812 */ /* 0x000fc600078efcff */
[--C-:B------:R-:W-:Y:S01]  /*01b0*/  IMAD R17, R16, 0x9, R29.reuse ;  /* 0x0000000910117824 */ /* 0x100fe200078e021d */
[----:B------:R-:W-:Y:S01]  /*01c0*/  LOP3.LUT R26, R28, 0x80, RZ, 0xfc, !PT ;  /* 0x000000801c1a7812 */ /* 0x000fe200078efcff */
[----:B------:R-:W-:Y:S01]  /*01d0*/  IMAD R7, R10, 0x9, R29 ;  /* 0x000000090a077824 */ /* 0x000fe200078e021d */
[----:B------:R1:W2:Y:S01]  /*01e0*/  @!P0 LDG.E.EL R22, desc[UR6][R14.64] ;  /* 0x000000060e168981 */ /* 0x0002a2000c2e1900 */
[----:B------:R-:W-:-:S04]  /*01f0*/  IMAD.WIDE R20, R21, 0x4, R12 ;  /* 0x0000000415147825 */ /* 0x000fc800078e020c */
[----:B------:R-:W-:Y:S01]  /*0200*/  IMAD.WIDE R18, R19, 0x4, R12 ;  /* 0x0000000413127825 */ /* 0x000fe200078e020c */
[----:B------:R3:W4:Y:S03]  /*0210*/  @!P0 LDG.E.EL R2, desc[UR6][R20.64] ;  /* 0x0000000614028981 */ /* 0x000726000c2e1900 */
[----:B------:R-:W-:Y:S01]  /*0220*/  IMAD R25, R8, 0x9, R29 ;  /* 0x0000000908197824 */ /* 0x000fe200078e021d */
[C---:B------:R-:W-:Y:S01]  /*0230*/  LOP3.LUT R8, R28.reuse, 0x90, RZ, 0xfc, !PT ;  /* 0x000000901c087812 */ /* 0x040fe200078efcff */
[--C-:B------:R-:W-:Y:S01]  /*0240*/  IMAD.WIDE R16, R17, 0x4, R12.reuse ;  /* 0x0000000411107825 */ /* 0x100fe200078e020c */
[----:B-1----:R-:W-:Y:S01]  /*0250*/  LOP3.LUT R14, R28, 0xa0, RZ, 0xfc, !PT ;  /* 0x000000a01c0e7812 */ /* 0x002fe200078efcff */
[----:B------:R1:W5:Y:S02]  /*0260*/  @!P0 LDG.E.EL R4, desc[UR6][R18.64] ;  /* 0x0000000612048981 */ /* 0x000364000c2e1900 */
[----:B------:R-:W-:Y:S01]  /*0270*/  IMAD.WIDE R6, R7, 0x4, R12 ;  /* 0x0000000407067825 */ /* 0x000fe200078e020c */
[----:B------:R-:W-:Y:S01]  /*0280*/  HFMA2.MMA R10, -RZ, RZ, 0, 0 ;  /* 0x00000000ff0a7435 */ /* 0x000fe200000001ff */
[----:B------:R1:W5:Y:S02]  /*0290*/  @!P0 LDG.E.EL R11, desc[UR6][R16.64] ;  /* 0x00000006100b8981 */ /* 0x000364000c2e1900 */
[----:B---3--:R-:W-:-:S02]  /*02a0*/  IMAD R21, R24, 0x9, R29 ;  /* 0x0000000918157824 */ /* 0x008fc400078e021d */
[--C-:B------:R-:W-:Y:S01]  /*02b0*/  IMAD R15, R8, 0x9, R29.reuse ;  /* 0x00000009080f7824 */ /* 0x100fe200078e021d */
[----:B------:R3:W5:Y:S01]  /*02c0*/  @!P0 LDG.E.EL R23, desc[UR6][R6.64] ;  /* 0x0000000606178981 */ /* 0x000762000c2e1900 */
[--C-:B-1----:R-:W-:Y:S02]  /*02d0*/  IMAD R19, R26, 0x9, R29.reuse ;  /* 0x000000091a137824 */ /* 0x102fe400078e021d */
[----:B------:R-:W-:Y:S02]  /*02e0*/  IMAD.MOV.U32 R9, RZ, RZ, RZ ;  /* 0x000000ffff097224 */ /* 0x000fe400078e00ff */
[----:B0-----:R-:W-:Y:S01]  /*02f0*/  IMAD R17, R14, 0x9, R29 ;  /* 0x000000090e117824 */ /* 0x001fe200078e021d */
[C---:B------:R-:W-:Y:S01]  /*0300*/  LOP3.LUT R26, R28.reuse, 0xb0, RZ, 0xfc, !PT ;  /* 0x000000b01c1a7812 */ /* 0x040fe200078efcff */
[--C-:B------:R-:W-:Y:S01]  /*0310*/  IMAD.WIDE R20, R21, 0x4, R12.reuse ;  /* 0x0000000415147825 */ /* 0x100fe200078e020c */
[----:B------:R-:W-:Y:S02]  /*0320*/  LOP3.LUT R27, R28, 0xc0, RZ, 0xfc, !PT ;  /* 0x000000c01c1b7812 */ /* 0x000fe400078efcff */
[----:B---3--:R-:W-:Y:S01]  /*0330*/  CS2R R6, SRZ ;  /* 0x0000000000067805 */ /* 0x008fe2000001ff00 */
[--C-:B------:R-:W-:Y:S01]  /*0340*/  IMAD.WIDE R18, R19, 0x4, R12.reuse ;  /* 0x0000000413127825 */ /* 0x100fe200078e020c */
[----:B------:R-:W3:Y:S03]  /*0350*/  @!P0 LDG.E.EL R9, desc[UR6][R20.64] ;  /* 0x0000000614098981 */ /* 0x000ee6000c2e1900 */
[----:B------:R-:W-:Y:S01]  /*0360*/  IMAD.MOV.U32 R8, RZ, RZ, RZ ;  /* 0x000000ffff087224 */ /* 0x000fe200078e00ff */
[----:B------:R0:W3:Y:S01]  /*0370*/  @!P0 LDG.E.EL R6, desc[UR6][R18.64] ;  /* 0x0000000612068981 */ /* 0x0000e2000c2e1900 */
[----:B------:R-:W-:-:S04]  /*0380*/  IMAD.WIDE R24, R25, 0x4, R12 ;  /* 0x0000000419187825 */ /* 0x000fc800078e020c */
[--C-:B------:R-:W-:Y:S01]  /*0390*/  IMAD.WIDE R14, R15, 0x4, R12.reuse ;  /* 0x000000040f0e7825 */ /* 0x100fe200078e020c */
[----:B------:R1:W3:Y:S03]  /*03a0*/  @!P0 LDG.E.EL R10, desc[UR6][R24.64] ;  /* 0x00000006180a8981 */ /* 0x0002e6000c2e1900 */
[----:B------:R-:W-:Y:S01]  /*03b0*/  IMAD.WIDE R16, R17, 0x4, R12 ;  /* 0x0000000411107825 */ /* 0x000fe200078e020c */
[----:B------:R1:W3:Y:S03]  /*03c0*/  @!P0 LDG.E.EL R8, desc[UR6][R14.64] ;  /* 0x000000060e088981 */ /* 0x0002e6000c2e1900 */
[--C-:B0-----:R-:W-:Y:S01]  /*03d0*/  IMAD R19, R26, 0x9, R29.reuse ;  /* 0x000000091a137824 */ /* 0x101fe200078e021d */
[----:B------:R0:W3:Y:S01]  /*03e0*/  @!P0 LDG.E.EL R7, desc[UR6][R16.64] ;  /* 0x0000000610078981 */ /* 0x0000e2000c2e1900 */
[----:B------:R-:W-:Y:S01]  /*03f0*/  IMAD R21, R27, 0x9, R29 ;  /* 0x000000091b157824 */ /* 0x000fe200078e021d */
[----:B-1----:R-:W-:-:S02]  /*0400*/  LOP3.LUT R24, R28, 0xd0, RZ, 0xfc, !PT ;  /* 0x000000d01c187812 */ /* 0x002fc400078efcff */
[----:B------:R-:W-:Y:S02]  /*0410*/  CS2R R26, SRZ ;  /* 0x00000000001a7805 */ /* 0x000fe4000001ff00 */
[C---:B------:R-:W-:Y:S01]  /*0420*/  LOP3.LUT R14, R28.reuse, 0xe0, RZ, 0xfc, !PT ;  /* 0x000000e01c0e7812 */ /* 0x040fe200078efcff */
[----:B------:R-:W-:Y:S01]  /*0430*/  IMAD.WIDE R18, R19, 0x4, R12 ;  /* 0x0000000413127825 */ /* 0x000fe200078e020c */
[----:B0-----:R-:W-:-:S03]  /*0440*/  LOP3.LUT R16, R28, 0xf0, RZ, 0xfc, !PT ;  /* 0x000000f01c107812 */ /* 0x001fc600078efcff */
[----:B------:R-:W-:Y:S01]  /*0450*/  IMAD.WIDE R20, R21, 0x4, R12 ;  /* 0x0000000415147825 */ /* 0x000fe200078e020c */
[----:B------:R0:W3:Y:S03]  /*0460*/  @!P0 LDG.E.EL R26, desc[UR6][R18.64] ;  /* 0x00000006121a8981 */ /* 0x0000e6000c2e1900 */
[--C-:B------:R-:W-:Y:S01]  /*0470*/  IMAD R25, R24, 0x9, R29.reuse ;  /* 0x0000000918197824 */ /* 0x100fe200078e021d */
[----:B------:R1:W3:Y:S01]  /*0480*/  @!P0 LDG.E.EL R27, desc[UR6][R20.64] ;  /* 0x00000006141b8981 */ /* 0x0002e2000c2e1900 */
[--C-:B------:R-:W-:Y:S02]  /*0490*/  IMAD R15, R28, 0x9, R29.reuse ;  /* 0x000000091c0f7824 */ /* 0x100fe400078e021d */
[--C-:B------:R-:W-:Y:S02]  /*04a0*/  IMAD R17, R14, 0x9, R29.reuse ;  /* 0x000000090e117824 */ /* 0x100fe400078e021d */
[----:B------:R-:W-:Y:S01]  /*04b0*/  IMAD R29, R16, 0x9, R29 ;  /* 0x00000009101d7824 */ /* 0x000fe200078e021d */
[----:B0-----:R-:W-:Y:S01]  /*04c0*/  CS2R R18, SRZ ;  /* 0x0000000000127805 */ /* 0x001fe2000001ff00 */
[----:B------:R-:W-:Y:S01]  /*04d0*/  IMAD.WIDE R24, R25, 0x4, R12 ;  /* 0x0000000419187825 */ /* 0x000fe200078e020c */
[----:B-1----:R-:W-:-:S03]  /*04e0*/  CS2R R20, SRZ ;  /* 0x0000000000147805 */ /* 0x002fc6000001ff00 */
[--C-:B------:R-:W-:Y:S01]  /*04f0*/  IMAD.WIDE R16, R17, 0x4, R12.reuse ;  /* 0x0000000411107825 */ /* 0x100fe200078e020c */
[----:B------:R-:W3:Y:S03]  /*0500*/  @!P0 LDG.E.EL R18, desc[UR6][R24.64] ;  /* 0x0000000618128981 */ /* 0x000ee6000c2e1900 */
[--C-:B------:R-:W-:Y:S01]  /*0510*/  IMAD.WIDE R14, R15, 0x4, R12.reuse ;  /* 0x000000040f0e7825 */ /* 0x100fe200078e020c */
[----:B------:R-:W3:Y:S03]  /*0520*/  @!P0 LDG.E.EL R19, desc[UR6][R16.64] ;  /* 0x0000000610138981 */ /* 0x000ee6000c2e1900 */
[----:B------:R-:W-:Y:S01]  /*0530*/  IMAD.WIDE R12, R29, 0x4, R12 ;  /* 0x000000041d0c7825 */ /* 0x000fe200078e020c */
[----:B------:R-:W3:Y:S04]  /*0540*/  @!P0 LDG.E.EL R20, desc[UR6][R14.64] ;  /* 0x000000060e148981 */ /* 0x000ee8000c2e1900 */
[----:B------:R0:W3:Y:S01]  /*0550*/  @!P0 LDG.E.EL R21, desc[UR6][R12.64] ;  /* 0x000000060c158981 */ /* 0x0000e2000c2e1900 */
[----:B------:R-:W1:Y:S01]  /*0560*/  S2R R28, SR_TID.X ;  /* 0x00000000001c7919 */ /* 0x000e620000002100 */
[----:B------:R-:W1:Y:S01]  /*0570*/  S2UR UR5, SR_CgaCtaId ;  /* 0x00000000000579c3 */ /* 0x000e620000008800 */
[----:B------:R-:W-:Y:S01]  /*0580*/  UMOV UR4, 0x400 ;  /* 0x0000040000047882 */ /* 0x000fe20000000000 */
[----:B0-----:R-:W-:Y:S01]  /*0590*/  SHF.L.U32 R12, R0, 0x2, RZ ;  /* 0x00000002000c7819 */ /* 0x001fe200000006ff */
[----:B-1----:R-:W-:Y:S01]  /*05a0*/  UPRMT UR4, UR5, 0x654, UR4 ;  /* 0x0000065405047896 */ /* 0x002fe20008000004 */
[----:B------:R-:W-:Y:S01]  /*05b0*/  IMAD.SHL.U32 R24, R28, 0x100, RZ ;  /* 0x000001001c187824 */ /* 0x000fe200078e00ff */
[----:B------:R-:W-:-:S04]  /*05c0*/  SHF.R.U32.HI R25, RZ, 0x4, R28 ;  /* 0x00000004ff197819 */ /* 0x000fc8000001161c */
[----:B------:R-:W-:Y:S02]  /*05d0*/  SGXT.U32 R25, R25, 0x4 ;  /* 0x000000041919781a */ /* 0x000fe40000000000 */
[----:B------:R-:W-:-:S04]  /*05e0*/  LOP3.LUT R24, R24, 0xf00, RZ, 0xc0, !PT ;  /* 0x00000f0018187812 */ /* 0x000fc800078ec0ff */
[C---:B------:R-:W-:Y:S02]  /*05f0*/  LOP3.LUT R16, R24.reuse, R25, RZ, 0xfc, !PT ;  /* 0x0000001918107212 */ /* 0x040fe400078efcff */
[----:B------:R-:W-:-:S05]  /*0600*/  LEA.HI R15, R24, UR4, RZ, 0x1c ;  /* 0x00000004180f7c11 */ /* 0x000fca000f8fe0ff */
[----:B------:R-:W-:Y:S01]  /*0610*/  IMAD R13, R16, 0x4, R15 ;  /* 0x00000004100d7824 */ /* 0x000fe200078e020f */
[----:B------:R-:W-:-:S04]  /*0620*/  LOP3.LUT R12, R12, 0xfc, RZ, 0xc0, !PT ;  /* 0x000000fc0c0c7812 */ /* 0x000fc800078ec0ff */
[--C-:B------:R-:W-:Y:S02]  /*0630*/  PRMT R12, R12, 0x6540, R3.reuse ;  /* 0x000065400c0c7816 */ /* 0x100fe40000000003 */
[----:B------:R-:W-:-:S04]  /*0640*/  SHF.R.S32.HI R3, RZ, 0x17, R3 ;  /* 0x00000017ff037819 */ /* 0x000fc80000011403 */
[----:B------:R-:W-:-:S04]  /*0650*/  SGXT R3, R3, 0x1 ;  /* 0x000000010303781a */ /* 0x000fc80000000200 */
[----:B------:R-:W-:Y:S02]  /*0660*/  LEA.HI R3, R3, R12, RZ, 0x7 ;  /* 0x0000000c03037211 */ /* 0x000fe400078f38ff */
[----:B------:R-:W-:-:S04]  /*0670*/  SHF.R.U32.HI R0, RZ, 0x6, R0 ;  /* 0x00000006ff007819 */ /* 0x000fc80000011600 */
[----:B------:R-:W-:Y:S02]  /*0680*/  SGXT.U32 R0, R0, 0x2 ;  /* 0x000000020000781a */ /* 0x000fe40000000000 */
[----:B------:R-:W-:Y:S01]  /*0690*/  ISETP.GE.AND P3, PT, R5, RZ, PT ;  /* 0x000000ff0500720c */ /* 0x000fe20003f66270 */
[----:B--2---:R-:W-:Y:S04]  /*06a0*/  STS [R13+0x100], R22 ;  /* 0x000100160d007388 */ /* 0x004fe80000000800 */
[----:B----4-:R0:W-:Y:S04]  /*06b0*/  STS [R13+0x40], R2 ;  /* 0x000040020d007388 */ /* 0x0101e80000000800 */
[----:B-----5:R1:W-:Y:S04]  /*06c0*/  STS [R13+0x80], R4 ;  /* 0x000080040d007388 */ /* 0x0203e80000000800 */
[----:B------:R-:W-:Y:S04]  /*06d0*/  STS [R13+0x140], R11 ;  /* 0x0001400b0d007388 */ /* 0x000fe80000000800 */
[----:B------:R-:W-:Y:S01]  /*06e0*/  STS [R13+0xc0], R23 ;  /* 0x0000c0170d007388 */ /* 0x000fe20000000800 */
[----:B0-----:R-:W-:Y:S01]  /*06f0*/  SHF.R.U32.HI R2, RZ, 0x2, R28 ;  /* 0x00000002ff027819 */ /* 0x001fe2000001161c */
[----:B------:R-:W-:-:S02]  /*0700*/  IMAD.SHL.U32 R28, R28, 0x4, RZ ;  /* 0x000000041c1c7824 */ /* 0x000fc400078e00ff */
[----:B---3--:R-:W-:Y:S04]  /*0710*/  STS [R13+0x1c0], R9 ;  /* 0x0001c0090d007388 */ /* 0x008fe80000000800 */
[----:B------:R-:W-:Y:S04]  /*0720*/  STS [R13+0x200], R6 ;  /* 0x000200060d007388 */ /* 0x000fe80000000800 */
[----:B------:R-:W-:Y:S04]  /*0730*/  STS [R13+0x180], R10 ;  /* 0x0001800a0d007388 */ /* 0x000fe80000000800 */
[----:B------:R-:W-:Y:S04]  /*0740*/  STS [R13+0x240], R8 ;  /* 0x000240080d007388 */ /* 0x000fe80000000800 */
[----:B------:R0:W-:Y:S01]  /*0750*/  STS [R13+0x280], R7 ;  /* 0x000280070d007388 */ /* 0x0001e20000000800 */
[----:B-1----:R-:W-:-:S03]  /*0760*/  LOP3.LUT R4, R2, 0x30, RZ, 0xc0, !PT ;  /* 0x0000003002047812 */ /* 0x002fc600078ec0ff */
[----:B------:R-:W-:Y:S04]  /*0770*/  STS [R13+0x2c0], R26 ;  /* 0x0002c01a0d007388 */ /* 0x000fe80000000800 */
[----:B------:R-:W-:Y:S04]  /*0780*/  STS [R13+0x300], R27 ;  /* 0x0003001b0d007388 */ /* 0x000fe80000000800 */
[----:B------:R-:W-:Y:S04]  /*0790*/  STS [R13+0x340], R18 ;  /* 0x000340120d007388 */ /* 0x000fe80000000800 */
[----:B------:R-:W-:Y:S04]  /*07a0*/  STS [R13+0x380], R19 ;  /* 0x000380130d007388 */ /* 0x000fe80000000800 */
[----:B------:R-:W-:Y:S04]  /*07b0*/  STS [R13], R20 ;  /* 0x000000140d007388 */ /* 0x000fe80000000800 */
[----:B------:R1:W-:Y:S01]  /*07c0*/  STS [R13+0x3c0], R21 ;  /* 0x0003c0150d007388 */ /* 0x0003e20000000800 */
[----:B------:R-:W-:Y:S01]  /*07d0*/  LOP3.LUT R2, R28, 0x3fc, RZ, 0xc0, !PT ;  /* 0x000003fc1c027812 */ /* 0x000fe200078ec0ff */
[----:B0-----:R-:W-:-:S04]  /*07e0*/  VIADD R7, R4, UR4 ;  /* 0x0000000404077c36 */ /* 0x001fc80008000000 */
[C---:B------:R-:W-:Y:S01]  /*07f0*/  IMAD R8, R2.reuse, 0x4, R7 ;  /* 0x0000000402087824 */ /* 0x040fe200078e0207 */
[----:B------:R-:W-:Y:S01]  /*0800*/  BAR.SYNC.DEFER_BLOCKING 0x0 ;  /* 0x0000000000007b1d */ /* 0x000fe20000010000 */
[C---:B------:R-:W-:Y:S02]  /*0810*/  LOP3.LUT R4, R2.reuse, 0x400, RZ, 0xfc, !PT ;  /* 0x0000040002047812 */ /* 0x040fe400078efcff */
[----:B------:R-:W-:Y:S02]  /*0820*/  LOP3.LUT R7, R3, 0xffffff80, RZ, 0xc0, !PT ;  /* 0xffffff8003077812 */ /* 0x000fe400078ec0ff */
[----:B------:R-:W-:Y:S02]  /*0830*/  SHF.R.U32.HI R6, RZ, 0x4, R4 ;  /* 0x00000004ff067819 */ /* 0x000fe40000011604 */
[C---:B------:R-:W-:Y:S02]  /*0840*/  LOP3.LUT R14, R2.reuse, 0x800, RZ, 0xfc, !PT ;  /* 0x00000800020e7812 */ /* 0x040fe400078efcff */
[----:B------:R-:W-:-:S02]  /*0850*/  LOP3.LUT R15, R2, 0xc00, RZ, 0xfc, !PT ;  /* 0x00000c00020f7812 */ /* 0x000fc400078efcff */
[----:B------:R-:W-:Y:S02]  /*0860*/  IADD3 R4, R12, -R7, RZ ;  /* 0x800000070c047210 */ /* 0x000fe40007ffe0ff */
[----:B------:R-:W-:Y:S02]  /*0870*/  LOP3.LUT R12, R6, 0x70, RZ, 0xc0, !PT ;  /* 0x00000070060c7812 */ /* 0x000fe400078ec0ff */
[----:B------:R-:W-:Y:S01]  /*0880*/  SHF.R.U32.HI R14, RZ, 0x4, R14 ;  /* 0x00000004ff0e7819 */ /* 0x000fe2000001160e */
[----:B------:R-:W0:Y:S01]  /*0890*/  LDC.64 R6, c[0x0][0x218] ;  /* 0x00008600ff067b82 */ /* 0x000e220000000a00 */
[----:B------:R-:W-:Y:S01]  /*08a0*/  SHF.R.U32.HI R15, RZ, 0x4, R15 ;  /* 0x00000004ff0f7819 */ /* 0x000fe2000001160f */
[----:B------:R-:W2:Y:S01]  /*08b0*/  LDS.128 R8, [R8] ;  /* 0x0000000008087984 */ /* 0x000ea20000000c00 */
[----:B-1----:R-:W-:Y:S01]  /*08c0*/  VIADD R13, R12, UR4 ;  /* 0x000000040c0d7c36 */ /* 0x002fe20008000000 */
[----:B------:R-:W-:Y:S02]  /*08d0*/  LOP3.LUT R14, R14, 0xb0, RZ, 0xc0, !PT ;  /* 0x000000b00e0e7812 */ /* 0x000fe400078ec0ff */
[----:B------:R-:W-:Y:S01]  /*08e0*/  LOP3.LUT R15, R15, 0xf0, RZ, 0xc0, !PT ;  /* 0x000000f00f0f7812 */ /* 0x000fe200078ec0ff */
[----:B------:R-:W-:-:S02]  /*08f0*/  IMAD R20, R2, 0x4, R13 ;  /* 0x0000000402147824 */ /* 0x000fc400078e020d */
[----:B------:R-:W-:Y:S01]  /*0900*/  VIADD R13, R14, UR4 ;  /* 0x000000040e0d7c36 */ /* 0x000fe20008000000 */
[----:B------:R-:W-:-:S03]  /*0910*/  IADD3 R15, R15, UR4, RZ ;  /* 0x000000040f0f7c10 */ /* 0x000fc6000fffe0ff */
[C---:B------:R-:W-:Y:S01]  /*0920*/  IMAD R16, R2.reuse, 0x4, R13 ;  /* 0x0000000402107824 */ /* 0x040fe200078e020d */
[----:B------:R-:W-:Y:S01]  /*0930*/  SHF.R.S32.HI R3, RZ, 0x7, R3 ;  /* 0x00000007ff037819 */ /* 0x000fe20000011403 */
[----:B------:R-:W-:Y:S01]  /*0940*/  IMAD R15, R2, 0x4, R15 ;  /* 0x00000004020f7824 */ /* 0x000fe200078e020f */
[----:B------:R-:W1:Y:S01]  /*0950*/  LDS.128 R20, [R20+0x1000] ;  /* 0x0010000014147984 */ /* 0x000e620000000c00 */
[----:B------:R-:W-:-:S03]  /*0960*/  LOP3.LUT R27, R5, R0, RZ, 0xfc, !PT ;  /* 0x00000000051b7212 */ /* 0x000fc600078efcff */
[----:B------:R-:W3:Y:S01]  /*0970*/  LDS.128 R16, [R16+0x2000] ;  /* 0x0020000010107984 */ /* 0x000ee20000000c00 */
[----:B------:R-:W-:Y:S01]  /*0980*/  IMAD R2, R3, 0x480, R4 ;  /* 0x0000048003027824 */ /* 0x000fe200078e0204 */
[C---:B------:R-:W-:Y:S02]  /*0990*/  ISETP.GE.AND P0, PT, R27.reuse, 0x9, PT ;  /* 0x000000091b00780c */ /* 0x040fe40003f06270 */
[----:B------:R-:W4:Y:S01]  /*09a0*/  LDS.128 R12, [R15+0x3000] ;  /* 0x003000000f0c7984 */ /* 0x000f220000000c00 */
[----:B------:R-:W-:-:S04]  /*09b0*/  IMAD R3, R27, 0x80, R2 ;  /* 0x000000801b037824 */ /* 0x000fc800078e0202 */
[----:B0-----:R-:W-:Y:S01]  /*09c0*/  IMAD.WIDE R24, R3, 0x4, R6 ;  /* 0x0000000403187825 */ /* 0x001fe200078e0206 */
[C---:B------:R-:W-:Y:S02]  /*09d0*/  LOP3.LUT R29, R27.reuse, 0x4, RZ, 0xfc, !PT ;  /* 0x000000041b1d7812 */ /* 0x040fe400078efcff */
[----:B------:R-:W-:-:S03]  /*09e0*/  LOP3.LUT R27, R27, 0x8, RZ, 0xfc, !PT ;  /* 0x000000081b1b7812 */ /* 0x000fc600078efcff */
[----:B--2---:R0:W-:Y:S01]  /*09f0*/  @!P0 STG.E.128 desc[UR6][R24.64], R8 ;  /* 0x0000000818008986 */ /* 0x0041e2000c101d06 */
[----:B------:R-:W-:Y:S02]  /*0a00*/  ISETP.GE.AND P1, PT, R29, 0x9, PT ;  /* 0x000000091d00780c */ /* 0x000fe40003f26270 */
[----:B------:R-:W-:Y:S02]  /*0a10*/  ISETP.GE.AND P2, PT, R27, 0x9, PT ;  /* 0x000000091b00780c */ /* 0x000fe40003f46270 */
[----:B------:R-:W-:Y:S01]  /*0a20*/  LEA R0, R29, R2, 0x7 ;  /* 0x000000021d007211 */ /* 0x000fe200078e38ff */
[----:B0-----:R-:W0:Y:S01]  /*0a30*/  LDC.64 R24, c[0x0][0x220] ;  /* 0x00008800ff187b82 */ /* 0x001e220000000a00 */
[----:B------:R-:W-:Y:S02]  /*0a40*/  IMAD R2, R27, 0x80, R2 ;  /* 0x000000801b027824 */ /* 0x000fe400078e0202 */
[----:B------:R-:W-:Y:S02]  /*0a50*/  VIADD R27, R3, 0x600 ;  /* 0x00000600031b7836 */ /* 0x000fe40000000000 */
[----:B------:R-:W-:-:S04]  /*0a60*/  IMAD.WIDE R28, R0, 0x4, R6 ;  /* 0x00000004001c7825 */ /* 0x000fc800078e0206 */
[--C-:B------:R-:W-:Y:S01]  /*0a70*/  IMAD.WIDE R4, R2, 0x4, R6.reuse ;  /* 0x0000000402047825 */ /* 0x100fe200078e0206 */
[----:B-1----:R-:W-:Y:S03]  /*0a80*/  @!P1 STG.E.128 desc[UR6][R28.64], R20 ;  /* 0x000000141c009986 */ /* 0x002fe6000c101d06 */
[----:B------:R-:W-:Y:S01]  /*0a90*/  IMAD.WIDE R6, R27, 0x4, R6 ;  /* 0x000000041b067825 */ /* 0x000fe200078e0206 */
[----:B---3--:R0:W-:Y:S04]  /*0aa0*/  @!P2 STG.E.128 desc[UR6][R4.64], R16 ;  /* 0x000000100400a986 */ /* 0x0081e8000c101d06 */
[----:B----4-:R1:W-:Y:S01]  /*0ab0*/  @!P3 STG.E.128 desc[UR6][R6.64], R12 ;  /* 0x0000000c0600b986 */ /* 0x0103e2000c101d06 */
[----:B0-----:R-:W-:-:S04]  /*0ac0*/  IMAD.WIDE R4, R3, 0x4, R24 ;  /* 0x0000000403047825 */ /* 0x001fc800078e0218 */
[--C-:B-1----:R-:W-:Y:S01]  /*0ad0*/  IMAD.WIDE R6, R0, 0x4, R24.reuse ;  /* 0x0000000400067825 */ /* 0x102fe200078e0218 */
[----:B------:R0:W-:Y:S03]  /*0ae0*/  @!P0 STG.E.128 desc[UR6][R4.64], R8 ;  /* 0x0000000804008986 */ /* 0x0001e6000c101d06 */
[--C-:B------:R-:W-:Y:S01]  /*0af0*/  IMAD.WIDE R2, R2, 0x4, R24.reuse ;  /* 0x0000000402027825 */ /* 0x100fe200078e0218 */
[----:B------:R0:W-:Y:S04]  /*0b00*/  @!P1 STG.E.128 desc[UR6][R6.64], R20 ;  /* 0x0000001406009986 */ /* 0x0001e8000c101d06 */
[----:B------:R0:W-:Y:S01]  /*0b10*/  @!P2 STG.E.128 desc[UR6][R2.64], R16 ;  /* 0x000000100200a986 */ /* 0x0001e2000c101d06 */
[----:B------:R-:W-:Y:S01]  /*0b20*/  IMAD.WIDE R24, R27, 0x4, R24 ;  /* 0x000000041b187825 */ /* 0x000fe200078e0218 */
[----:B0-----:R-:W-:Y:S06]  /*0b30*/  @P3 EXIT ;  /* 0x000000000000394d */ /* 0x001fec0003800000 */
[----:B------:R-:W-:Y:S01]  /*0b40*/  STG.E.128 desc[UR6][R24.64], R12 ;  /* 0x0000000c18007986 */ /* 0x000fe2000c101d06 */
[----:B------:R-:W-:Y:S05]  /*0b50*/  EXIT ;  /* 0x000000000000794d */ /* 0x000fea0003800000 */
.L_x_0:
[----:B------:R-:W-:-:S00]  /*0b60*/  BRA `(.L_x_0) ;  /* 0xfffffffc00fc7947 */ /* 0x000fc0000383ffff */
[----:B------:R-:W-:-:S00]  /*0b70*/  NOP ;  /* 0x0000000000007918 */ /* 0x000fc00000000000 */
        /* <DEDUP_REMOVED lines=8> */
.L_x_1:


//--------------------- .nv.shared.triton_poi_fused_convolution_div_max_pool2d_with_indices_relu_sub_11 --------------------------
	.section	.nv.shared.triton_poi_fused_convolution_div_max_pool2d_with_indices_relu_sub_11,"aw",@nobits
	.sectionflags	@""
	.align	16
	.zero		1024


//--------------------- .nv.constant0.triton_poi_fused_convolution_div_max_pool2d_with_indices_relu_sub_11 --------------------------
	.section	.nv.constant0.triton_poi_fused_convolution_div_max_pool2d_with_indices_relu_sub_11,"a",@progbits
	.sectionflags	@""
	.align	4
.nv.constant0.triton_poi_fused_convolution_div_max_pool2d_with_indices_relu_sub_11:
	.zero		560
